//
// Generated by NVIDIA NVVM Compiler
//
// Compiler Build ID: CL-36424714
// Cuda compilation tools, release 13.0, V13.0.88
// Based on NVVM 20.0.0
//

.version 9.0
.target sm_100
.address_size 64

	// .globl	_Z5conv2PfS_Phiii

.visible .entry _Z5conv2PfS_Phiii(
	.param .u64 .ptr .align 1 _Z5conv2PfS_Phiii_param_0,
	.param .u64 .ptr .align 1 _Z5conv2PfS_Phiii_param_1,
	.param .u64 .ptr .align 1 _Z5conv2PfS_Phiii_param_2,
	.param .u32 _Z5conv2PfS_Phiii_param_3,
	.param .u32 _Z5conv2PfS_Phiii_param_4,
	.param .u32 _Z5conv2PfS_Phiii_param_5
)
{
	.reg .pred 	%p<49>;
	.reg .b32 	%r<72>;
	.reg .b32 	%f<46>;
	.reg .b64 	%rd<27>;

	ld.param.u64 	%rd6, [_Z5conv2PfS_Phiii_param_0];
	ld.param.u64 	%rd7, [_Z5conv2PfS_Phiii_param_1];
	ld.param.u64 	%rd5, [_Z5conv2PfS_Phiii_param_2];
	ld.param.u32 	%r35, [_Z5conv2PfS_Phiii_param_3];
	ld.param.u32 	%r33, [_Z5conv2PfS_Phiii_param_4];
	ld.param.u32 	%r34, [_Z5conv2PfS_Phiii_param_5];
	cvta.to.global.u64 	%rd1, %rd7;
	cvta.to.global.u64 	%rd2, %rd6;
	mov.u32 	%r36, %tid.x;
	mov.u32 	%r37, %ctaid.x;
	mov.u32 	%r38, %ntid.x;
	mad.lo.s32 	%r1, %r37, %r38, %r36;
	mov.u32 	%r39, %tid.y;
	mov.u32 	%r40, %ctaid.y;
	mov.u32 	%r41, %ntid.y;
	mad.lo.s32 	%r2, %r40, %r41, %r39;
	mad.lo.s32 	%r3, %r33, %r2, %r1;
	mul.lo.s32 	%r4, %r33, %r35;
	setp.ge.s32 	%p1, %r3, %r4;
	@%p1 bra 	$L__BB0_30;
	setp.lt.s32 	%p2, %r34, 0;
	mov.f32 	%f41, 0f00000000;
	@%p2 bra 	$L__BB0_29;
	neg.s32 	%r5, %r34;
	shl.b32 	%r42, %r34, 1;
	or.b32  	%r6, %r42, 1;
	and.b32  	%r7, %r6, 3;
	sub.s32 	%r8, 1, %r34;
	sub.s32 	%r9, 3, %r34;
	add.s32 	%r10, %r1, 3;
	mov.f32 	%f41, 0f00000000;
	mov.u32 	%r66, %r5;
$L__BB0_3:
	mad.lo.s32 	%r12, %r66, %r33, %r3;
	add.s32 	%r43, %r66, %r34;
	mul.lo.s32 	%r13, %r43, %r6;
	sub.s32 	%r14, %r12, %r34;
	setp.ge.s32 	%p3, %r14, %r4;
	setp.lt.s32 	%p4, %r14, 0;
	or.pred  	%p5, %p4, %p3;
	mul.wide.s32 	%rd8, %r13, 4;
	add.s64 	%rd3, %rd1, %rd8;
	@%p5 bra 	$L__BB0_6;
	rem.s32 	%r44, %r3, %r33;
	sub.s32 	%r45, %r44, %r34;
	setp.ge.s32 	%p6, %r45, %r33;
	setp.lt.s32 	%p7, %r45, 0;
	or.pred  	%p8, %p7, %p6;
	@%p8 bra 	$L__BB0_6;
	mul.wide.u32 	%rd9, %r14, 4;
	add.s64 	%rd10, %rd2, %rd9;
	ld.global.f32 	%f21, [%rd10];
	ld.global.f32 	%f22, [%rd3];
	fma.rn.f32 	%f41, %f21, %f22, %f41;
$L__BB0_6:
	setp.eq.s32 	%p9, %r7, 1;
	mov.u32 	%r67, %r8;
	@%p9 bra 	$L__BB0_13;
	add.s32 	%r15, %r12, %r8;
	setp.ge.s32 	%p10, %r15, %r4;
	setp.lt.s32 	%p11, %r15, 0;
	or.pred  	%p12, %p11, %p10;
	@%p12 bra 	$L__BB0_10;
	rem.s32 	%r46, %r3, %r33;
	add.s32 	%r47, %r46, %r8;
	setp.ge.s32 	%p13, %r47, %r33;
	setp.lt.s32 	%p14, %r47, 0;
	or.pred  	%p15, %p14, %p13;
	@%p15 bra 	$L__BB0_10;
	mul.wide.u32 	%rd11, %r15, 4;
	add.s64 	%rd12, %rd2, %rd11;
	ld.global.f32 	%f23, [%rd12];
	ld.global.f32 	%f24, [%rd3+4];
	fma.rn.f32 	%f41, %f23, %f24, %f41;
$L__BB0_10:
	add.s32 	%r16, %r15, 1;
	setp.ge.s32 	%p16, %r16, %r4;
	setp.lt.s32 	%p17, %r16, 0;
	or.pred  	%p18, %p17, %p16;
	mov.u32 	%r67, %r9;
	@%p18 bra 	$L__BB0_13;
	rem.s32 	%r48, %r3, %r33;
	sub.s32 	%r49, %r48, %r34;
	add.s32 	%r50, %r49, 2;
	setp.ge.s32 	%p19, %r50, %r33;
	setp.lt.s32 	%p20, %r50, 0;
	or.pred  	%p21, %p20, %p19;
	mov.u32 	%r67, %r9;
	@%p21 bra 	$L__BB0_13;
	mul.wide.u32 	%rd13, %r16, 4;
	add.s64 	%rd14, %rd2, %rd13;
	ld.global.f32 	%f25, [%rd14];
	ld.global.f32 	%f26, [%rd3+8];
	fma.rn.f32 	%f41, %f25, %f26, %f41;
	mov.u32 	%r67, %r9;
$L__BB0_13:
	setp.lt.u32 	%p22, %r34, 2;
	@%p22 bra 	$L__BB0_28;
	add.s32 	%r70, %r5, %r67;
	add.s32 	%r51, %r10, %r67;
	add.s32 	%r52, %r2, %r66;
	mad.lo.s32 	%r69, %r33, %r52, %r51;
	add.s32 	%r53, %r34, %r67;
	add.s32 	%r68, %r53, %r13;
$L__BB0_15:
	add.s32 	%r25, %r69, -3;
	setp.ge.s32 	%p23, %r25, %r4;
	setp.lt.s32 	%p24, %r25, 0;
	or.pred  	%p25, %p24, %p23;
	mul.wide.s32 	%rd15, %r68, 4;
	add.s64 	%rd4, %rd1, %rd15;
	@%p25 bra 	$L__BB0_18;
	rem.s32 	%r54, %r3, %r33;
	add.s32 	%r55, %r67, %r54;
	setp.ge.s32 	%p26, %r55, %r33;
	setp.lt.s32 	%p27, %r55, 0;
	or.pred  	%p28, %p27, %p26;
	@%p28 bra 	$L__BB0_18;
	mul.wide.u32 	%rd16, %r25, 4;
	add.s64 	%rd17, %rd2, %rd16;
	ld.global.f32 	%f27, [%rd17];
	ld.global.f32 	%f28, [%rd4];
	fma.rn.f32 	%f41, %f27, %f28, %f41;
$L__BB0_18:
	add.s32 	%r26, %r69, -2;
	setp.ge.s32 	%p29, %r26, %r4;
	setp.lt.s32 	%p30, %r26, 0;
	or.pred  	%p31, %p30, %p29;
	@%p31 bra 	$L__BB0_21;
	rem.s32 	%r56, %r3, %r33;
	add.s32 	%r57, %r67, %r56;
	add.s32 	%r58, %r57, 1;
	setp.ge.s32 	%p32, %r58, %r33;
	setp.lt.s32 	%p33, %r58, 0;
	or.pred  	%p34, %p33, %p32;
	@%p34 bra 	$L__BB0_21;
	mul.wide.u32 	%rd18, %r26, 4;
	add.s64 	%rd19, %rd2, %rd18;
	ld.global.f32 	%f29, [%rd19];
	ld.global.f32 	%f30, [%rd4+4];
	fma.rn.f32 	%f41, %f29, %f30, %f41;
$L__BB0_21:
	add.s32 	%r27, %r69, -1;
	setp.ge.s32 	%p35, %r27, %r4;
	setp.lt.s32 	%p36, %r27, 0;
	or.pred  	%p37, %p36, %p35;
	@%p37 bra 	$L__BB0_24;
	rem.s32 	%r59, %r3, %r33;
	add.s32 	%r60, %r67, %r59;
	add.s32 	%r61, %r60, 2;
	setp.ge.s32 	%p38, %r61, %r33;
	setp.lt.s32 	%p39, %r61, 0;
	or.pred  	%p40, %p39, %p38;
	@%p40 bra 	$L__BB0_24;
	mul.wide.u32 	%rd20, %r27, 4;
	add.s64 	%rd21, %rd2, %rd20;
	ld.global.f32 	%f31, [%rd21];
	ld.global.f32 	%f32, [%rd4+8];
	fma.rn.f32 	%f41, %f31, %f32, %f41;
$L__BB0_24:
	setp.ge.s32 	%p41, %r69, %r4;
	setp.lt.s32 	%p42, %r69, 0;
	or.pred  	%p43, %p42, %p41;
	@%p43 bra 	$L__BB0_27;
	rem.s32 	%r62, %r3, %r33;
	add.s32 	%r63, %r67, %r62;
	add.s32 	%r64, %r63, 3;
	setp.ge.s32 	%p44, %r64, %r33;
	setp.lt.s32 	%p45, %r64, 0;
	or.pred  	%p46, %p45, %p44;
	@%p46 bra 	$L__BB0_27;
	mul.wide.u32 	%rd22, %r69, 4;
	add.s64 	%rd23, %rd2, %rd22;
	ld.global.f32 	%f33, [%rd23];
	ld.global.f32 	%f34, [%rd4+12];
	fma.rn.f32 	%f41, %f33, %f34, %f41;
$L__BB0_27:
	add.s32 	%r67, %r67, 4;
	add.s32 	%r70, %r70, 4;
	add.s32 	%r69, %r69, 4;
	add.s32 	%r68, %r68, 4;
	setp.ne.s32 	%p47, %r70, 1;
	@%p47 bra 	$L__BB0_15;
$L__BB0_28:
	add.s32 	%r32, %r66, 1;
	setp.ne.s32 	%p48, %r66, %r34;
	mov.u32 	%r66, %r32;
	@%p48 bra 	$L__BB0_3;
$L__BB0_29:
	cvt.rzi.s32.f32 	%r65, %f41;
	cvt.s64.s32 	%rd24, %r3;
	cvta.to.global.u64 	%rd25, %rd5;
	add.s64 	%rd26, %rd25, %rd24;
	st.global.u8 	[%rd26], %r65;
$L__BB0_30:
	ret;

}


// ===== COMPILED SASS (sm_100) =====

	.target	sm_100

	.elftype	@"ET_EXEC"


//--------------------- .note.nv.tkinfo           --------------------------
	.section	.note.nv.tkinfo,"",@"SHT_NOTE"
	.sectionflags	@"SHF_NOTE_NV_TKINFO"
	.tkinfo
        /*0018*/ 	.word	0x00000002
        /*0030*/ 	.string	""
        /*0030*/ 	.string	"ptxas"
        /*0030*/ 	.string	"Cuda compilation tools, release 13.0, V13.0.88"
        /*0030*/ 	.string	"Build cuda_13.0.r13.0/compiler.36424714_0"
        /*0030*/ 	.string	"-arch sm_100 -m 64 "



//--------------------- .note.nv.cuinfo           --------------------------
	.section	.note.nv.cuinfo,"",@"SHT_NOTE"
	.sectionflags	@"SHF_NOTE_NV_CUINFO"
        /*0018*/ 	.short	0x0002
        /*001a*/ 	.short	0x0064
        /*001c*/ 	.short	0x0082
	.zero		2


//--------------------- .nv.info                  --------------------------
	.section	.nv.info,"",@"SHT_CUDA_INFO"
	.align	4


	//----- nvinfo : EIATTR_REGCOUNT
	.align		4
        /*0000*/ 	.byte	0x04, 0x2f
        /*0002*/ 	.short	(.L_1 - .L_0)
	.align		4
.L_0:
        /*0004*/ 	.word	index@(_Z5conv2PfS_Phiii)
        /*0008*/ 	.word	0x0000001c


	//----- nvinfo : EIATTR_FRAME_SIZE
	.align		4
.L_1:
        /*000c*/ 	.byte	0x04, 0x11
        /*000e*/ 	.short	(.L_3 - .L_2)
	.align		4
.L_2:
        /*0010*/ 	.word	index@(_Z5conv2PfS_Phiii)
        /*0014*/ 	.word	0x00000000


	//----- nvinfo : EIATTR_MIN_STACK_SIZE
	.align		4
.L_3:
        /*0018*/ 	.byte	0x04, 0x12
        /*001a*/ 	.short	(.L_5 - .L_4)
	.align		4
.L_4:
        /*001c*/ 	.word	index@(_Z5conv2PfS_Phiii)
        /*0020*/ 	.word	0x00000000
.L_5:


//--------------------- .nv.compat                --------------------------
	.section	.nv.compat,"",@"SHT_CUDA_COMPAT_INFO"
	.align	4
        /*0000*/ 	.byte	0x02, 0x09, 0x00, 0x00, 0x02, 0x02, 0x01, 0x00, 0x02, 0x05, 0x05, 0x00, 0x03, 0x07, 0x01, 0x01
        /*0010*/ 	.byte	0x02, 0x03, 0x00, 0x00, 0x02, 0x06, 0x01, 0x00, 0x04, 0x0b, 0x08, 0x00, 0x09, 0x00, 0x00, 0x00
        /*0020*/ 	.byte	0x00, 0x00, 0x00, 0x00


//--------------------- .nv.info._Z5conv2PfS_Phiii --------------------------
	.section	.nv.info._Z5conv2PfS_Phiii,"",@"SHT_CUDA_INFO"
	.sectionflags	@""
	.align	4


	//----- nvinfo : EIATTR_CUDA_API_VERSION
	.align		4
        /*0000*/ 	.byte	0x04, 0x37
        /*0002*/ 	.short	(.L_7 - .L_6)
.L_6:
        /*0004*/ 	.word	0x00000082


	//----- nvinfo : EIATTR_KPARAM_INFO
	.align		4
.L_7:
        /*0008*/ 	.byte	0x04, 0x17
        /*000a*/ 	.short	(.L_9 - .L_8)
.L_8:
        /*000c*/ 	.word	0x00000000
        /*0010*/ 	.short	0x0005
        /*0012*/ 	.short	0x0020
        /*0014*/ 	.byte	0x00, 0xf0, 0x11, 0x00


	//----- nvinfo : EIATTR_KPARAM_INFO
	.align		4
.L_9:
        /*0018*/ 	.byte	0x04, 0x17
        /*001a*/ 	.short	(.L_11 - .L_10)
.L_10:
        /*001c*/ 	.word	0x00000000
        /*0020*/ 	.short	0x0004
        /*0022*/ 	.short	0x001c
        /*0024*/ 	.byte	0x00, 0xf0, 0x11, 0x00


	//----- nvinfo : EIATTR_KPARAM_INFO
	.align		4
.L_11:
        /*0028*/ 	.byte	0x04, 0x17
        /*002a*/ 	.short	(.L_13 - .L_12)
.L_12:
        /*002c*/ 	.word	0x00000000
        /*0030*/ 	.short	0x0003
        /*0032*/ 	.short	0x0018
        /*0034*/ 	.byte	0x00, 0xf0, 0x11, 0x00


	//----- nvinfo : EIATTR_KPARAM_INFO
	.align		4
.L_13:
        /*0038*/ 	.byte	0x04, 0x17
        /*003a*/ 	.short	(.L_15 - .L_14)
.L_14:
        /*003c*/ 	.word	0x00000000
        /*0040*/ 	.short	0x0002
        /*0042*/ 	.short	0x0010
        /*0044*/ 	.byte	0x00, 0xf5, 0x21, 0x00


	//----- nvinfo : EIATTR_KPARAM_INFO
	.align		4
.L_15:
        /*0048*/ 	.byte	0x04, 0x17
        /*004a*/ 	.short	(.L_17 - .L_16)
.L_16:
        /*004c*/ 	.word	0x00000000
        /*0050*/ 	.short	0x0001
        /*0052*/ 	.short	0x0008
        /*0054*/ 	.byte	0x00, 0xf5, 0x21, 0x00


	//----- nvinfo : EIATTR_KPARAM_INFO
	.align		4
.L_17:
        /*0058*/ 	.byte	0x04, 0x17
        /*005a*/ 	.short	(.L_19 - .L_18)
.L_18:
        /*005c*/ 	.word	0x00000000
        /*0060*/ 	.short	0x0000
        /*0062*/ 	.short	0x0000
        /*0064*/ 	.byte	0x00, 0xf5, 0x21, 0x00


	//----- nvinfo : EIATTR_SPARSE_MMA_MASK
	.align		4
.L_19:
        /*0068*/ 	.byte	0x03, 0x50
        /*006a*/ 	.short	0x0000


	//----- nvinfo : EIATTR_MAXREG_COUNT
	.align		4
        /*006c*/ 	.byte	0x03, 0x1b
        /*006e*/ 	.short	0x00ff


	//----- nvinfo : EIATTR_MERCURY_ISA_VERSION
	.align		4
        /*0070*/ 	.byte	0x03, 0x5f
        /*0072*/ 	.short	0x0101


	//----- nvinfo : EIATTR_VRC_CTA_INIT_COUNT
	.align		4
        /*0074*/ 	.byte	0x02, 0x4a
	.zero		1
	.zero		1


	//----- nvinfo : EIATTR_EXIT_INSTR_OFFSETS
	.align		4
        /*0078*/ 	.byte	0x04, 0x1c
        /*007a*/ 	.short	(.L_21 - .L_20)


	//   ....[0]....
.L_20:
        /*007c*/ 	.word	0x000000d0


	//   ....[1]....
        /*0080*/ 	.word	0x00001460


	//----- nvinfo : EIATTR_CRS_STACK_SIZE
	.align		4
.L_21:
        /*0084*/ 	.byte	0x04, 0x1e
        /*0086*/ 	.short	(.L_23 - .L_22)
.L_22:
        /*0088*/ 	.word	0x00000000


	//----- nvinfo : EIATTR_CBANK_PARAM_SIZE
	.align		4
.L_23:
        /*008c*/ 	.byte	0x03, 0x19
        /*008e*/ 	.short	0x0024


	//----- nvinfo : EIATTR_PARAM_CBANK
	.align		4
        /*0090*/ 	.byte	0x04, 0x0a
        /*0092*/ 	.short	(.L_25 - .L_24)
	.align		4
.L_24:
        /*0094*/ 	.word	index@(.nv.constant0._Z5conv2PfS_Phiii)
        /*0098*/ 	.short	0x0380
        /*009a*/ 	.short	0x0024


	//----- nvinfo : EIATTR_SW_WAR
	.align		4
.L_25:
        /*009c*/ 	.byte	0x04, 0x36
        /*009e*/ 	.short	(.L_27 - .L_26)
.L_26:
        /*00a0*/ 	.word	0x00000008
.L_27:


//--------------------- .nv.callgraph             --------------------------
	.section	.nv.callgraph,"",@"SHT_CUDA_CALLGRAPH"
	.align	4
	.sectionentsize	8
	.align		4
        /*0000*/ 	.word	0x00000000
	.align		4
        /*0004*/ 	.word	0xffffffff
	.align		4
        /*0008*/ 	.word	0x00000000
	.align		4
        /*000c*/ 	.word	0xfffffffe
	.align		4
        /*0010*/ 	.word	0x00000000
	.align		4
        /*0014*/ 	.word	0xfffffffd
	.align		4
        /*0018*/ 	.word	0x00000000
	.align		4
        /*001c*/ 	.word	0xfffffffc


//--------------------- .text._Z5conv2PfS_Phiii   --------------------------
	.section	.text._Z5conv2PfS_Phiii,"ax",@progbits
	.align	128
        .global         _Z5conv2PfS_Phiii
        .type           _Z5conv2PfS_Phiii,@function
        .size           _Z5conv2PfS_Phiii,(.L_x_19 - _Z5conv2PfS_Phiii)
        .other          _Z5conv2PfS_Phiii,@"STO_CUDA_ENTRY STV_DEFAULT"
_Z5conv2PfS_Phiii:
.text._Z5conv2PfS_Phiii:
[----:B------:R-:W-:Y:S01]  /*0000*/  LDC R1, c[0x0][0x37c] ;  /* 0x0000df00ff017b82 */ /* 0x000fe20000000800 */
[----:B------:R-:W0:Y:S07]  /*0010*/  S2R R3, SR_TID.X ;  /* 0x0000000000037919 */ /* 0x000e2e0000002100 */
[----:B------:R-:W0:Y:S01]  /*0020*/  LDC R0, c[0x0][0x360] ;  /* 0x0000d800ff007b82 */ /* 0x000e220000000800 */
[----:B------:R-:W1:Y:S01]  /*0030*/  LDCU.64 UR4, c[0x0][0x398] ;  /* 0x00007300ff0477ac */ /* 0x000e620008000a00 */
[----:B------:R-:W2:Y:S06]  /*0040*/  S2R R10, SR_TID.Y ;  /* 0x00000000000a7919 */ /* 0x000eac0000002200 */
[----:B------:R-:W0:Y:S08]  /*0050*/  S2UR UR6, SR_CTAID.X ;  /* 0x00000000000679c3 */ /* 0x000e300000002500 */
[----:B------:R-:W2:Y:S01]  /*0060*/  S2UR UR7, SR_CTAID.Y ;  /* 0x00000000000779c3 */ /* 0x000ea20000002600 */
[----:B-1----:R-:W-:-:S07]  /*0070*/  UIMAD UR4, UR5, UR4, URZ ;  /* 0x00000004050472a4 */ /* 0x002fce000f8e02ff */
[----:B------:R-:W2:Y:S01]  /*0080*/  LDC R5, c[0x0][0x364] ;  /* 0x0000d900ff057b82 */ /* 0x000ea20000000800 */
[----:B0-----:R-:W-:Y:S02]  /*0090*/  IMAD R3, R0, UR6, R3 ;  /* 0x0000000600037c24 */ /* 0x001fe4000f8e0203 */
[----:B--2---:R-:W-:-:S04]  /*00a0*/  IMAD R10, R5, UR7, R10 ;  /* 0x00000007050a7c24 */ /* 0x004fc8000f8e020a */
[----:B------:R-:W-:-:S05]  /*00b0*/  IMAD R9, R10, UR5, R3 ;  /* 0x000000050a097c24 */ /* 0x000fca000f8e0203 */
[----:B------:R-:W-:-:S13]  /*00c0*/  ISETP.GE.AND P0, PT, R9, UR4, PT ;  /* 0x0000000409007c0c */ /* 0x000fda000bf06270 */
[----:B------:R-:W-:Y:S05]  /*00d0*/  @P0 EXIT ;  /* 0x000000000000094d */ /* 0x000fea0003800000 */
[----:B------:R-:W0:Y:S01]  /*00e0*/  LDCU UR5, c[0x0][0x3a0] ;  /* 0x00007400ff0577ac */ /* 0x000e220008000800 */
[----:B------:R-:W-:Y:S01]  /*00f0*/  IMAD.MOV.U32 R8, RZ, RZ, RZ ;  /* 0x000000ffff087224 */ /* 0x000fe200078e00ff */
[----:B------:R-:W1:Y:S01]  /*0100*/  LDCU.64 UR10, c[0x0][0x358] ;  /* 0x00006b00ff0a77ac */ /* 0x000e620008000a00 */
[----:B0-----:R-:W-:-:S09]  /*0110*/  UISETP.GE.AND UP0, UPT, UR5, URZ, UPT ;  /* 0x000000ff0500728c */ /* 0x001fd2000bf06270 */
[----:B-1----:R-:W-:Y:S05]  /*0120*/  BRA.U !UP0, `(.L_x_0) ;  /* 0x0000001108b87547 */ /* 0x002fea000b800000 */
[----:B------:R-:W-:Y:S01]  /*0130*/  ULEA UR8, UR5, 0x1, 0x1 ;  /* 0x0000000105087891 */ /* 0x000fe2000f8e08ff */
[----:B------:R-:W-:Y:S01]  /*0140*/  VIADD R0, R3, 0x3 ;  /* 0x0000000303007836 */ /* 0x000fe20000000000 */
[----:B------:R-:W-:Y:S01]  /*0150*/  UIADD3 UR6, UPT, UPT, -UR5, URZ, URZ ;  /* 0x000000ff05067290 */ /* 0x000fe2000fffe1ff */
[----:B------:R-:W-:Y:S01]  /*0160*/  IMAD.MOV.U32 R8, RZ, RZ, RZ ;  /* 0x000000ffff087224 */ /* 0x000fe200078e00ff */
[----:B------:R-:W-:Y:S02]  /*0170*/  ULOP3.LUT UR7, UR8, 0x3, URZ, 0xc0, !UPT ;  /* 0x0000000308077892 */ /* 0x000fe4000f8ec0ff */
[----:B------:R-:W-:Y:S02]  /*0180*/  UIADD3 UR9, UPT, UPT, -UR5, 0x1, URZ ;  /* 0x0000000105097890 */ /* 0x000fe4000fffe1ff */
[----:B------:R-:W-:Y:S02]  /*0190*/  UIADD3 UR5, UPT, UPT, -UR5, 0x3, URZ ;  /* 0x0000000305057890 */ /* 0x000fe4000fffe1ff */
[----:B------:R-:W-:-:S11]  /*01a0*/  UISETP.NE.AND UP0, UPT, UR7, 0x1, UPT ;  /* 0x000000010700788c */ /* 0x000fd6000bf05270 */
.L_x_17:
[----:B0-----:R-:W0:Y:S01]  /*01b0*/  LDC R6, c[0x0][0x39c] ;  /* 0x0000e700ff067b82 */ /* 0x001e220000000800 */
[----:B------:R-:W-:Y:S07]  /*01c0*/  BSSY.RECONVERGENT B0, `(.L_x_1) ;  /* 0x000002a000007945 */ /* 0x000fee0003800200 */
[----:B-1----:R-:W1:Y:S08]  /*01d0*/  LDC R16, c[0x0][0x3a0] ;  /* 0x0000e800ff107b82 */ /* 0x002e700000000800 */
[----:B------:R-:W2:Y:S01]  /*01e0*/  LDC.64 R2, c[0x0][0x388] ;  /* 0x0000e200ff027b82 */ /* 0x000ea20000000a00 */
[----:B0-----:R-:W-:-:S05]  /*01f0*/  IMAD R5, R6, UR6, R9 ;  /* 0x0000000606057c24 */ /* 0x001fca000f8e0209 */
[----:B-1----:R-:W-:Y:S01]  /*0200*/  IADD3 R4, PT, PT, R5, -R16, RZ ;  /* 0x8000001005047210 */ /* 0x002fe20007ffe0ff */
[----:B------:R-:W-:-:S03]  /*0210*/  VIADD R17, R16, UR6 ;  /* 0x0000000610117c36 */ /* 0x000fc60008000000 */
[----:B------:R-:W-:Y:S01]  /*0220*/  ISETP.GE.AND P0, PT, R4, UR4, PT ;  /* 0x0000000404007c0c */ /* 0x000fe2000bf06270 */
[----:B------:R-:W-:-:S03]  /*0230*/  IMAD R17, R17, UR8, RZ ;  /* 0x0000000811117c24 */ /* 0x000fc6000f8e02ff */
[----:B------:R-:W-:Y:S01]  /*0240*/  ISETP.LT.OR P0, PT, R4, RZ, P0 ;  /* 0x000000ff0400720c */ /* 0x000fe20000701670 */
[----:B--2---:R-:W-:-:S12]  /*0250*/  IMAD.WIDE R2, R17, 0x4, R2 ;  /* 0x0000000411027825 */ /* 0x004fd800078e0202 */
[----:B------:R-:W-:Y:S05]  /*0260*/  @P0 BRA `(.L_x_2) ;  /* 0x00000000007c0947 */ /* 0x000fea0003800000 */
[----:B------:R-:W-:Y:S02]  /*0270*/  IABS R14, R6 ;  /* 0x00000006000e7213 */ /* 0x000fe40000000000 */
[----:B------:R-:W-:Y:S02]  /*0280*/  IABS R15, R9 ;  /* 0x00000009000f7213 */ /* 0x000fe40000000000 */
[----:B------:R-:W0:Y:S01]  /*0290*/  I2F.RP R7, R14 ;  /* 0x0000000e00077306 */ /* 0x000e220000209400 */
[----:B------:R-:W-:-:S07]  /*02a0*/  ISETP.GE.AND P2, PT, R9, RZ, PT ;  /* 0x000000ff0900720c */ /* 0x000fce0003f46270 */
[----:B0-----:R-:W0:Y:S02]  /*02b0*/  MUFU.RCP R7, R7 ;  /* 0x0000000700077308 */ /* 0x001e240000001000 */
[----:B0-----:R-:W-:-:S06]  /*02c0*/  VIADD R12, R7, 0xffffffe ;  /* 0x0ffffffe070c7836 */ /* 0x001fcc0000000000 */
[----:B------:R0:W1:Y:S02]  /*02d0*/  F2I.FTZ.U32.TRUNC.NTZ R13, R12 ;  /* 0x0000000c000d7305 */ /* 0x000064000021f000 */
[----:B0-----:R-:W-:Y:S02]  /*02e0*/  HFMA2 R12, -RZ, RZ, 0, 0 ;  /* 0x00000000ff0c7431 */ /* 0x001fe400000001ff */
[----:B-1----:R-:W-:-:S04]  /*02f0*/  IMAD.MOV R11, RZ, RZ, -R13 ;  /* 0x000000ffff0b7224 */ /* 0x002fc800078e0a0d */
[----:B------:R-:W-:-:S04]  /*0300*/  IMAD R11, R11, R14, RZ ;  /* 0x0000000e0b0b7224 */ /* 0x000fc800078e02ff */
[----:B------:R-:W-:-:S04]  /*0310*/  IMAD.HI.U32 R13, R13, R11, R12 ;  /* 0x0000000b0d0d7227 */ /* 0x000fc800078e000c */
[----:B------:R-:W-:-:S04]  /*0320*/  IMAD.MOV.U32 R11, RZ, RZ, R15 ;  /* 0x000000ffff0b7224 */ /* 0x000fc800078e000f */
[----:B------:R-:W-:-:S04]  /*0330*/  IMAD.HI.U32 R13, R13, R11, RZ ;  /* 0x0000000b0d0d7227 */ /* 0x000fc800078e00ff */
[----:B------:R-:W-:-:S04]  /*0340*/  IMAD.MOV R13, RZ, RZ, -R13 ;  /* 0x000000ffff0d7224 */ /* 0x000fc800078e0a0d */
[----:B------:R-:W-:-:S05]  /*0350*/  IMAD R7, R14, R13, R11 ;  /* 0x0000000d0e077224 */ /* 0x000fca00078e020b */
[----:B------:R-:W-:-:S13]  /*0360*/  ISETP.GT.U32.AND P0, PT, R14, R7, PT ;  /* 0x000000070e00720c */ /* 0x000fda0003f04070 */
[----:B------:R-:W-:Y:S01]  /*0370*/  @!P0 IMAD.IADD R7, R7, 0x1, -R14 ;  /* 0x0000000107078824 */ /* 0x000fe200078e0a0e */
[----:B------:R-:W-:-:S04]  /*0380*/  ISETP.NE.AND P0, PT, R6, RZ, PT ;  /* 0x000000ff0600720c */ /* 0x000fc80003f05270 */
[----:B------:R-:W-:-:S13]  /*0390*/  ISETP.GT.U32.AND P1, PT, R14, R7, PT ;  /* 0x000000070e00720c */ /* 0x000fda0003f24070 */
[----:B------:R-:W-:-:S05]  /*03a0*/  @!P1 IADD3 R7, PT, PT, R7, -R14, RZ ;  /* 0x8000000e07079210 */ /* 0x000fca0007ffe0ff */
[----:B------:R-:W-:Y:S01]  /*03b0*/  @!P2 IMAD.MOV R7, RZ, RZ, -R7 ;  /* 0x000000ffff07a224 */ /* 0x000fe200078e0a07 */
[----:B------:R-:W-:-:S05]  /*03c0*/  @!P0 LOP3.LUT R7, RZ, R6, RZ, 0x33, !PT ;  /* 0x00000006ff078212 */ /* 0x000fca00078e33ff */
[----:B------:R-:W-:-:S05]  /*03d0*/  IMAD.IADD R7, R7, 0x1, -R16 ;  /* 0x0000000107077824 */ /* 0x000fca00078e0a10 */
[----:B------:R-:W-:-:S04]  /*03e0*/  ISETP.GE.AND P0, PT, R7, R6, PT ;  /* 0x000000060700720c */ /* 0x000fc80003f06270 */
[----:B------:R-:W-:-:S13]  /*03f0*/  ISETP.LT.OR P0, PT, R7, RZ, P0 ;  /* 0x000000ff0700720c */ /* 0x000fda0000701670 */
[----:B------:R-:W-:Y:S05]  /*0400*/  @P0 BRA `(.L_x_2) ;  /* 0x0000000000140947 */ /* 0x000fea0003800000 */
[----:B------:R-:W0:Y:S02]  /*0410*/  LDC.64 R12, c[0x0][0x380] ;  /* 0x0000e000ff0c7b82 */ /* 0x000e240000000a00 */
[----:B0-----:R-:W-:Y:S02]  /*0420*/  IMAD.WIDE.U32 R12, R4, 0x4, R12 ;  /* 0x00000004040c7825 */ /* 0x001fe400078e000c */
[----:B------:R-:W2:Y:S04]  /*0430*/  LDG.E R4, desc[UR10][R2.64] ;  /* 0x0000000a02047981 */ /* 0x000ea8000c1e1900 */
[----:B------:R-:W2:Y:S02]  /*0440*/  LDG.E R13, desc[UR10][R12.64] ;  /* 0x0000000a0c0d7981 */ /* 0x000ea4000c1e1900 */
[----:B--2---:R-:W-:-:S07]  /*0450*/  FFMA R8, R13, R4, R8 ;  /* 0x000000040d087223 */ /* 0x004fce0000000008 */
.L_x_2:
[----:B------:R-:W-:Y:S05]  /*0460*/  BSYNC.RECONVERGENT B0 ;  /* 0x0000000000007941 */ /* 0x000fea0003800200 */
.L_x_1:
[----:B------:R-:W-:Y:S01]  /*0470*/  IMAD.U32 R11, RZ, RZ, UR9 ;  /* 0x00000009ff0b7e24 */ /* 0x000fe2000f8e00ff */
[----:B------:R-:W-:Y:S06]  /*0480*/  BRA.U !UP0, `(.L_x_3) ;  /* 0x0000000508347547 */ /* 0x000fec000b800000 */
[----:B------:R-:W-:Y:S01]  /*0490*/  IADD3 R5, PT, PT, R5, UR9, RZ ;  /* 0x0000000905057c10 */ /* 0x000fe2000fffe0ff */
[----:B------:R-:W-:Y:S03]  /*04a0*/  BSSY.RECONVERGENT B0, `(.L_x_4) ;  /* 0x0000026000007945 */ /* 0x000fe60003800200 */
[C---:B------:R-:W-:Y:S01]  /*04b0*/  ISETP.GE.AND P0, PT, R5.reuse, UR4, PT ;  /* 0x0000000405007c0c */ /* 0x040fe2000bf06270 */
[----:B------:R-:W-:-:S03]  /*04c0*/  VIADD R4, R5, 0x1 ;  /* 0x0000000105047836 */ /* 0x000fc60000000000 */
[----:B------:R-:W-:Y:S02]  /*04d0*/  ISETP.LT.OR P1, PT, R5, RZ, P0 ;  /* 0x000000ff0500720c */ /* 0x000fe40000721670 */
[----:B------:R-:W-:-:S04]  /*04e0*/  ISETP.GE.AND P2, PT, R4, UR4, PT ;  /* 0x0000000404007c0c */ /* 0x000fc8000bf46270 */
[----:B------:R-:W-:-:S07]  /*04f0*/  ISETP.LT.OR P0, PT, R4, RZ, P2 ;  /* 0x000000ff0400720c */ /* 0x000fce0001701670 */
[----:B------:R-:W-:Y:S06]  /*0500*/  @P1 BRA `(.L_x_5) ;  /* 0x00000000007c1947 */ /* 0x000fec0003800000 */
[----:B------:R-:W-:Y:S02]  /*0510*/  IABS R7, R6 ;  /* 0x0000000600077213 */ /* 0x000fe40000000000 */
[----:B------:R-:W-:Y:S02]  /*0520*/  ISETP.GE.AND P2, PT, R9, RZ, PT ;  /* 0x000000ff0900720c */ /* 0x000fe40003f46270 */
[----:B------:R-:W0:Y:S01]  /*0530*/  I2F.RP R11, R7 ;  /* 0x00000007000b7306 */ /* 0x000e220000209400 */
[----:B------:R-:W-:-:S07]  /*0540*/  ISETP.NE.AND P3, PT, R6, RZ, PT ;  /* 0x000000ff0600720c */ /* 0x000fce0003f65270 */
[----:B0-----:R-:W0:Y:S02]  /*0550*/  MUFU.RCP R11, R11 ;  /* 0x0000000b000b7308 */ /* 0x001e240000001000 */
[----:B0-----:R-:W-:-:S06]  /*0560*/  VIADD R12, R11, 0xffffffe ;  /* 0x0ffffffe0b0c7836 */ /* 0x001fcc0000000000 */
[----:B------:R0:W1:Y:S02]  /*0570*/  F2I.FTZ.U32.TRUNC.NTZ R13, R12 ;  /* 0x0000000c000d7305 */ /* 0x000064000021f000 */
[----:B0-----:R-:W-:Y:S01]  /*0580*/  MOV R12, RZ ;  /* 0x000000ff000c7202 */ /* 0x001fe20000000f00 */
[----:B-1----:R-:W-:-:S04]  /*0590*/  IMAD.MOV R14, RZ, RZ, -R13 ;  /* 0x000000ffff0e7224 */ /* 0x002fc800078e0a0d */
[----:B------:R-:W-:Y:S01]  /*05a0*/  IMAD R15, R14, R7, RZ ;  /* 0x000000070e0f7224 */ /* 0x000fe200078e02ff */
[----:B------:R-:W-:-:S03]  /*05b0*/  IABS R14, R9 ;  /* 0x00000009000e7213 */ /* 0x000fc60000000000 */
[----:B------:R-:W-:-:S06]  /*05c0*/  IMAD.HI.U32 R15, R13, R15, R12 ;  /* 0x0000000f0d0f7227 */ /* 0x000fcc00078e000c */
[----:B------:R-:W-:-:S04]  /*05d0*/  IMAD.HI.U32 R15, R15, R14, RZ ;  /* 0x0000000e0f0f7227 */ /* 0x000fc800078e00ff */
[----:B------:R-:W-:-:S04]  /*05e0*/  IMAD.MOV R15, RZ, RZ, -R15 ;  /* 0x000000ffff0f7224 */ /* 0x000fc800078e0a0f */
[----:B------:R-:W-:-:S05]  /*05f0*/  IMAD R14, R7, R15, R14 ;  /* 0x0000000f070e7224 */ /* 0x000fca00078e020e */
[----:B------:R-:W-:-:S13]  /*0600*/  ISETP.GT.U32.AND P1, PT, R7, R14, PT ;  /* 0x0000000e0700720c */ /* 0x000fda0003f24070 */
[----:B------:R-:W-:-:S05]  /*0610*/  @!P1 IMAD.IADD R14, R14, 0x1, -R7 ;  /* 0x000000010e0e9824 */ /* 0x000fca00078e0a07 */
[----:B------:R-:W-:-:S13]  /*0620*/  ISETP.GT.U32.AND P1, PT, R7, R14, PT ;  /* 0x0000000e0700720c */ /* 0x000fda0003f24070 */
[----:B------:R-:W-:-:S05]  /*0630*/  @!P1 IMAD.IADD R14, R14, 0x1, -R7 ;  /* 0x000000010e0e9824 */ /* 0x000fca00078e0a07 */
[----:B------:R-:W-:-:S05]  /*0640*/  MOV R7, R14 ;  /* 0x0000000e00077202 */ /* 0x000fca0000000f00 */
[----:B------:R-:W-:Y:S01]  /*0650*/  @!P2 IMAD.MOV R7, RZ, RZ, -R7 ;  /* 0x000000ffff07a224 */ /* 0x000fe200078e0a07 */
[----:B------:R-:W-:-:S05]  /*0660*/  @!P3 LOP3.LUT R7, RZ, R6, RZ, 0x33, !PT ;  /* 0x00000006ff07b212 */ /* 0x000fca00078e33ff */
[----:B------:R-:W-:-:S05]  /*0670*/  VIADD R7, R7, UR9 ;  /* 0x0000000907077c36 */ /* 0x000fca0008000000 */
        /* <DEDUP_REMOVED lines=8> */
.L_x_5:
[----:B------:R-:W-:Y:S05]  /*0700*/  BSYNC.RECONVERGENT B0 ;  /* 0x0000000000007941 */ /* 0x000fea0003800200 */
.L_x_4:
[----:B------:R-:W-:Y:S01]  /*0710*/  BSSY.RECONVERGENT B0, `(.L_x_3) ;  /* 0x0000024000007945 */ /* 0x000fe20003800200 */
[----:B------:R-:W-:-:S03]  /*0720*/  IMAD.U32 R11, RZ, RZ, UR5 ;  /* 0x00000005ff0b7e24 */ /* 0x000fc6000f8e00ff */
[----:B------:R-:W-:Y:S05]  /*0730*/  @P0 BRA `(.L_x_6) ;  /* 0x0000000000840947 */ /* 0x000fea0003800000 */
[----:B------:R-:W-:Y:S02]  /*0740*/  IABS R5, R6 ;  /* 0x0000000600057213 */ /* 0x000fe40000000000 */
[----:B------:R-:W-:Y:S02]  /*0750*/  ISETP.GE.AND P1, PT, R9, RZ, PT ;  /* 0x000000ff0900720c */ /* 0x000fe40003f26270 */
[----:B------:R-:W0:Y:S01]  /*0760*/  I2F.RP R7, R5 ;  /* 0x0000000500077306 */ /* 0x000e220000209400 */
[----:B------:R-:W-:-:S07]  /*0770*/  ISETP.NE.AND P2, PT, R6, RZ, PT ;  /* 0x000000ff0600720c */ /* 0x000fce0003f45270 */
[----:B0-----:R-:W0:Y:S02]  /*0780*/  MUFU.RCP R7, R7 ;  /* 0x0000000700077308 */ /* 0x001e240000001000 */
[----:B0-----:R-:W-:-:S06]  /*0790*/  IADD3 R12, PT, PT, R7, 0xffffffe, RZ ;  /* 0x0ffffffe070c7810 */ /* 0x001fcc0007ffe0ff */
[----:B------:R0:W1:Y:S02]  /*07a0*/  F2I.FTZ.U32.TRUNC.NTZ R13, R12 ;  /* 0x0000000c000d7305 */ /* 0x000064000021f000 */
[----:B0-----:R-:W-:Y:S02]  /*07b0*/  IMAD.MOV.U32 R12, RZ, RZ, RZ ;  /* 0x000000ffff0c7224 */ /* 0x001fe400078e00ff */
[----:B-1----:R-:W-:-:S04]  /*07c0*/  IMAD.MOV R14, RZ, RZ, -R13 ;  /* 0x000000ffff0e7224 */ /* 0x002fc800078e0a0d */
[----:B------:R-:W-:Y:S01]  /*07d0*/  IMAD R11, R14, R5, RZ ;  /* 0x000000050e0b7224 */ /* 0x000fe200078e02ff */
[----:B------:R-:W-:-:S03]  /*07e0*/  IABS R14, R9 ;  /* 0x00000009000e7213 */ /* 0x000fc60000000000 */
[----:B------:R-:W-:-:S06]  /*07f0*/  IMAD.HI.U32 R11, R13, R11, R12 ;  /* 0x0000000b0d0b7227 */ /* 0x000fcc00078e000c */
[----:B------:R-:W-:-:S04]  /*0800*/  IMAD.HI.U32 R11, R11, R14, RZ ;  /* 0x0000000e0b0b7227 */ /* 0x000fc800078e00ff */
[----:B------:R-:W-:-:S04]  /*0810*/  IMAD.MOV R11, RZ, RZ, -R11 ;  /* 0x000000ffff0b7224 */ /* 0x000fc800078e0a0b */
[----:B------:R-:W-:Y:S02]  /*0820*/  IMAD R14, R5, R11, R14 ;  /* 0x0000000b050e7224 */ /* 0x000fe400078e020e */
[----:B------:R-:W-:-:S03]  /*0830*/  IMAD.U32 R11, RZ, RZ, UR5 ;  /* 0x00000005ff0b7e24 */ /* 0x000fc6000f8e00ff */
[----:B------:R-:W-:-:S13]  /*0840*/  ISETP.GT.U32.AND P0, PT, R5, R14, PT ;  /* 0x0000000e0500720c */ /* 0x000fda0003f04070 */
[----:B------:R-:W-:-:S04]  /*0850*/  @!P0 IADD3 R14, PT, PT, R14, -R5, RZ ;  /* 0x800000050e0e8210 */ /* 0x000fc80007ffe0ff */
[----:B------:R-:W-:-:S13]  /*0860*/  ISETP.GT.U32.AND P0, PT, R5, R14, PT ;  /* 0x0000000e0500720c */ /* 0x000fda0003f04070 */
[----:B------:R-:W-:-:S04]  /*0870*/  @!P0 IMAD.IADD R14, R14, 0x1, -R5 ;  /* 0x000000010e0e8824 */ /* 0x000fc800078e0a05 */
[----:B------:R-:W-:-:S05]  /*0880*/  IMAD.MOV.U32 R5, RZ, RZ, R14 ;  /* 0x000000ffff057224 */ /* 0x000fca00078e000e */
[----:B------:R-:W-:Y:S02]  /*0890*/  @!P1 IADD3 R5, PT, PT, -R5, RZ, RZ ;  /* 0x000000ff05059210 */ /* 0x000fe40007ffe1ff */
[----:B------:R-:W-:-:S04]  /*08a0*/  @!P2 LOP3.LUT R5, RZ, R6, RZ, 0x33, !PT ;  /* 0x00000006ff05a212 */ /* 0x000fc800078e33ff */
[----:B------:R-:W-:-:S04]  /*08b0*/  IADD3 R5, PT, PT, R5, 0x2, -R16 ;  /* 0x0000000205057810 */ /* 0x000fc80007ffe810 */
[----:B------:R-:W-:-:S04]  /*08c0*/  ISETP.GE.AND P0, PT, R5, R6, PT ;  /* 0x000000060500720c */ /* 0x000fc80003f06270 */
[----:B------:R-:W-:-:S13]  /*08d0*/  ISETP.LT.OR P0, PT, R5, RZ, P0 ;  /* 0x000000ff0500720c */ /* 0x000fda0000701670 */
[----:B------:R-:W-:Y:S05]  /*08e0*/  @P0 BRA `(.L_x_6) ;  /* 0x0000000000180947 */ /* 0x000fea0003800000 */
[----:B------:R-:W0:Y:S01]  /*08f0*/  LDC.64 R12, c[0x0][0x380] ;  /* 0x0000e000ff0c7b82 */ /* 0x000e220000000a00 */
[----:B------:R-:W2:Y:S01]  /*0900*/  LDG.E R2, desc[UR10][R2.64+0x8] ;  /* 0x0000080a02027981 */ /* 0x000ea2000c1e1900 */
[----:B0-----:R-:W-:-:S06]  /*0910*/  IMAD.WIDE.U32 R4, R4, 0x4, R12 ;  /* 0x0000000404047825 */ /* 0x001fcc00078e000c */
[----:B------:R-:W2:Y:S01]  /*0920*/  LDG.E R5, desc[UR10][R4.64] ;  /* 0x0000000a04057981 */ /* 0x000ea2000c1e1900 */
[----:B------:R-:W-:Y:S02]  /*0930*/  IMAD.U32 R11, RZ, RZ, UR5 ;  /* 0x00000005ff0b7e24 */ /* 0x000fe4000f8e00ff */
[----:B--2---:R-:W-:-:S07]  /*0940*/  FFMA R8, R5, R2, R8 ;  /* 0x0000000205087223 */ /* 0x004fce0000000008 */
.L_x_6:
[----:B------:R-:W-:Y:S05]  /*0950*/  BSYNC.RECONVERGENT B0 ;  /* 0x0000000000007941 */ /* 0x000fea0003800200 */
.L_x_3:
[----:B------:R-:W-:-:S13]  /*0960*/  ISETP.GE.U32.AND P0, PT, R16, 0x2, PT ;  /* 0x000000021000780c */ /* 0x000fda0003f06070 */
[----:B------:R-:W-:Y:S05]  /*0970*/  @!P0 BRA `(.L_x_7) ;  /* 0x0000000800908947 */ /* 0x000fea0003800000 */
[----:B------:R-:W0:Y:S01]  /*0980*/  LDC R14, c[0x0][0x39c] ;  /* 0x0000e700ff0e7b82 */ /* 0x000e220000000800 */
[----:B------:R-:W-:Y:S01]  /*0990*/  IADD3 R15, PT, PT, R0, R11, RZ ;  /* 0x0000000b000f7210 */ /* 0x000fe20007ffe0ff */
[----:B------:R-:W-:Y:S01]  /*09a0*/  VIADD R7, R10, UR6 ;  /* 0x000000060a077c36 */ /* 0x000fe20008000000 */
[----:B------:R-:W-:Y:S01]  /*09b0*/  BSSY.RECONVERGENT B0, `(.L_x_7) ;  /* 0x00000a0000007945 */ /* 0x000fe20003800200 */
[----:B------:R-:W-:Y:S01]  /*09c0*/  IADD3 R17, PT, PT, R17, R16, R11 ;  /* 0x0000001011117210 */ /* 0x000fe20007ffe00b */
[----:B------:R-:W-:Y:S02]  /*09d0*/  IMAD.IADD R16, R11, 0x1, -R16 ;  /* 0x000000010b107824 */ /* 0x000fe400078e0a10 */
[----:B------:R-:W-:Y:S01]  /*09e0*/  IMAD R15, R7, R6, R15 ;  /* 0x00000006070f7224 */ /* 0x000fe200078e020f */
[----:B------:R-:W1:Y:S08]  /*09f0*/  LDC.64 R4, c[0x0][0x380] ;  /* 0x0000e000ff047b82 */ /* 0x000e700000000a00 */
[----:B------:R-:W2:Y:S02]  /*0a00*/  LDC.64 R2, c[0x0][0x388] ;  /* 0x0000e200ff027b82 */ /* 0x000ea40000000a00 */
.L_x_16:
[C---:B------:R-:W-:Y:S01]  /*0a10*/  VIADD R23, R15.reuse, 0xfffffffd ;  /* 0xfffffffd0f177836 */ /* 0x040fe20000000000 */
[C---:B------:R-:W-:Y:S01]  /*0a20*/  IADD3 R19, PT, PT, R15.reuse, -0x1, RZ ;  /* 0xffffffff0f137810 */ /* 0x040fe20007ffe0ff */
[----:B------:R-:W-:Y:S01]  /*0a30*/  VIADD R21, R15, 0xfffffffe ;  /* 0xfffffffe0f157836 */ /* 0x000fe20000000000 */
[----:B------:R-:W-:Y:S01]  /*0a40*/  IADD3 R16, PT, PT, R16, 0x4, RZ ;  /* 0x0000000410107810 */ /* 0x000fe20007ffe0ff */
[----:B------:R-:W-:Y:S01]  /*0a50*/  BSSY.RECONVERGENT B1, `(.L_x_8) ;  /* 0x000002b000017945 */ /* 0x000fe20003800200 */
[----:B------:R-:W-:Y:S01]  /*0a60*/  ISETP.GE.AND P1, PT, R23, UR4, PT ;  /* 0x0000000417007c0c */ /* 0x000fe2000bf26270 */
[----:B--2---:R-:W-:Y:S01]  /*0a70*/  IMAD.WIDE R6, R17, 0x4, R2 ;  /* 0x0000000411067825 */ /* 0x004fe200078e0202 */
[----:B------:R-:W-:Y:S02]  /*0a80*/  ISETP.GE.AND P0, PT, R15, UR4, PT ;  /* 0x000000040f007c0c */ /* 0x000fe4000bf06270 */
[----:B------:R-:W-:Y:S02]  /*0a90*/  ISETP.LT.OR P3, PT, R23, RZ, P1 ;  /* 0x000000ff1700720c */ /* 0x000fe40000f61670 */
[----:B------:R-:W-:-:S02]  /*0aa0*/  ISETP.GE.AND P5, PT, R21, UR4, PT ;  /* 0x0000000415007c0c */ /* 0x000fc4000bfa6270 */
[----:B------:R-:W-:Y:S02]  /*0ab0*/  ISETP.GE.AND P2, PT, R19, UR4, PT ;  /* 0x0000000413007c0c */ /* 0x000fe4000bf46270 */
[----:B------:R-:W-:Y:S02]  /*0ac0*/  ISETP.NE.AND P4, PT, R16, 0x1, PT ;  /* 0x000000011000780c */ /* 0x000fe40003f85270 */
[----:B------:R-:W-:Y:S02]  /*0ad0*/  ISETP.LT.OR P0, PT, R15, RZ, P0 ;  /* 0x000000ff0f00720c */ /* 0x000fe40000701670 */
[----:B------:R-:W-:Y:S02]  /*0ae0*/  ISETP.LT.OR P1, PT, R21, RZ, P5 ;  /* 0x000000ff1500720c */ /* 0x000fe40002f21670 */
[----:B------:R-:W-:Y:S01]  /*0af0*/  ISETP.LT.OR P2, PT, R19, RZ, P2 ;  /* 0x000000ff1300720c */ /* 0x000fe20001741670 */
[----:B------:R-:W-:-:S12]  /*0b00*/  @P3 BRA `(.L_x_9) ;  /* 0x00000000007c3947 */ /* 0x000fd80003800000 */
[----:B0-----:R-:W-:Y:S02]  /*0b10*/  IABS R18, R14 ;  /* 0x0000000e00127213 */ /* 0x001fe40000000000 */
[----:B------:R-:W-:Y:S02]  /*0b20*/  IABS R22, R9 ;  /* 0x0000000900167213 */ /* 0x000fe40000000000 */
[----:B------:R-:W0:Y:S01]  /*0b30*/  I2F.RP R20, R18 ;  /* 0x0000001200147306 */ /* 0x000e220000209400 */
[----:B------:R-:W-:Y:S02]  /*0b40*/  ISETP.GE.AND P5, PT, R9, RZ, PT ;  /* 0x000000ff0900720c */ /* 0x000fe40003fa6270 */
[----:B------:R-:W-:-:S05]  /*0b50*/  ISETP.NE.AND P6, PT, R14, RZ, PT ;  /* 0x000000ff0e00720c */ /* 0x000fca0003fc5270 */
[----:B0-----:R-:W0:Y:S02]  /*0b60*/  MUFU.RCP R20, R20 ;  /* 0x0000001400147308 */ /* 0x001e240000001000 */
[----:B0-----:R-:W-:-:S06]  /*0b70*/  VIADD R12, R20, 0xffffffe ;  /* 0x0ffffffe140c7836 */ /* 0x001fcc0000000000 */
[----:B------:R0:W2:Y:S02]  /*0b80*/  F2I.FTZ.U32.TRUNC.NTZ R13, R12 ;  /* 0x0000000c000d7305 */ /* 0x0000a4000021f000 */
[----:B0-----:R-:W-:Y:S02]  /*0b90*/  HFMA2 R12, -RZ, RZ, 0, 0 ;  /* 0x00000000ff0c7431 */ /* 0x001fe400000001ff */
[----:B--2---:R-:W-:-:S04]  /*0ba0*/  IMAD.MOV R25, RZ, RZ, -R13 ;  /* 0x000000ffff197224 */ /* 0x004fc800078e0a0d */
[----:B------:R-:W-:-:S04]  /*0bb0*/  IMAD R25, R25, R18, RZ ;  /* 0x0000001219197224 */ /* 0x000fc800078e02ff */
[----:B------:R-:W-:-:S04]  /*0bc0*/  IMAD.HI.U32 R25, R13, R25, R12 ;  /* 0x000000190d197227 */ /* 0x000fc800078e000c */
[----:B------:R-:W-:-:S04]  /*0bd0*/  IMAD.MOV.U32 R13, RZ, RZ, R22 ;  /* 0x000000ffff0d7224 */ /* 0x000fc800078e0016 */
[----:B------:R-:W-:-:S04]  /*0be0*/  IMAD.HI.U32 R25, R25, R13, RZ ;  /* 0x0000000d19197227 */ /* 0x000fc800078e00ff */
[----:B------:R-:W-:-:S04]  /*0bf0*/  IMAD.MOV R25, RZ, RZ, -R25 ;  /* 0x000000ffff197224 */ /* 0x000fc800078e0a19 */
[----:B------:R-:W-:-:S05]  /*0c00*/  IMAD R13, R18, R25, R13 ;  /* 0x00000019120d7224 */ /* 0x000fca00078e020d */
[----:B------:R-:W-:-:S13]  /*0c10*/  ISETP.GT.U32.AND P3, PT, R18, R13, PT ;  /* 0x0000000d1200720c */ /* 0x000fda0003f64070 */
[----:B------:R-:W-:-:S04]  /*0c20*/  @!P3 IADD3 R13, PT, PT, R13, -R18, RZ ;  /* 0x800000120d0db210 */ /* 0x000fc80007ffe0ff */
[----:B------:R-:W-:-:S13]  /*0c30*/  ISETP.GT.U32.AND P3, PT, R18, R13, PT ;  /* 0x0000000d1200720c */ /* 0x000fda0003f64070 */
[----:B------:R-:W-:-:S04]  /*0c40*/  @!P3 IMAD.IADD R13, R13, 0x1, -R18 ;  /* 0x000000010d0db824 */ /* 0x000fc800078e0a12 */
[----:B------:R-:W-:-:S05]  /*0c50*/  IMAD.MOV.U32 R12, RZ, RZ, R13 ;  /* 0x000000ffff0c7224 */ /* 0x000fca00078e000d */
[----:B------:R-:W-:Y:S02]  /*0c60*/  @!P5 IADD3 R12, PT, PT, -R12, RZ, RZ ;  /* 0x000000ff0c0cd210 */ /* 0x000fe40007ffe1ff */
[----:B------:R-:W-:-:S05]  /*0c70*/  @!P6 LOP3.LUT R12, RZ, R14, RZ, 0x33, !PT ;  /* 0x0000000eff0ce212 */ /* 0x000fca00078e33ff */
[----:B------:R-:W-:-:S05]  /*0c80*/  IMAD.IADD R13, R12, 0x1, R11 ;  /* 0x000000010c0d7824 */ /* 0x000fca00078e020b */
[----:B------:R-:W-:-:S04]  /*0c90*/  ISETP.GE.AND P3, PT, R13, R14, PT ;  /* 0x0000000e0d00720c */ /* 0x000fc80003f66270 */
[----:B------:R-:W-:-:S13]  /*0ca0*/  ISETP.LT.OR P3, PT, R13, RZ, P3 ;  /* 0x000000ff0d00720c */ /* 0x000fda0001f61670 */
[----:B------:R-:W-:Y:S05]  /*0cb0*/  @P3 BRA `(.L_x_9) ;  /* 0x0000000000103947 */ /* 0x000fea0003800000 */
[----:B-1----:R-:W-:Y:S01]  /*0cc0*/  IMAD.WIDE.U32 R12, R23, 0x4, R4 ;  /* 0x00000004170c7825 */ /* 0x002fe200078e0004 */
[----:B------:R-:W2:Y:S05]  /*0cd0*/  LDG.E R18, desc[UR10][R6.64] ;  /* 0x0000000a06127981 */ /* 0x000eaa000c1e1900 */
[----:B------:R-:W2:Y:S02]  /*0ce0*/  LDG.E R13, desc[UR10][R12.64] ;  /* 0x0000000a0c0d7981 */ /* 0x000ea4000c1e1900 */
[----:B--2---:R-:W-:-:S07]  /*0cf0*/  FFMA R8, R13, R18, R8 ;  /* 0x000000120d087223 */ /* 0x004fce0000000008 */
.L_x_9:
[----:B------:R-:W-:Y:S05]  /*0d00*/  BSYNC.RECONVERGENT B1 ;  /* 0x0000000000017941 */ /* 0x000fea0003800200 */
.L_x_8:
[----:B------:R-:W-:Y:S04]  /*0d10*/  BSSY.RECONVERGENT B1, `(.L_x_10) ;  /* 0x0000021000017945 */ /* 0x000fe80003800200 */
[----:B------:R-:W-:Y:S05]  /*0d20*/  @P1 BRA `(.L_x_11) ;  /* 0x00000000007c1947 */ /* 0x000fea0003800000 */
        /* <DEDUP_REMOVED lines=8> */
[----:B0-----:R-:W-:Y:S01]  /*0db0*/  IMAD.MOV.U32 R12, RZ, RZ, RZ ;  /* 0x000000ffff0c7224 */ /* 0x001fe200078e00ff */
[----:B--2---:R-:W-:-:S05]  /*0dc0*/  IADD3 R23, PT, PT, RZ, -R13, RZ ;  /* 0x8000000dff177210 */ /* 0x004fca0007ffe0ff */
[----:B------:R-:W-:-:S04]  /*0dd0*/  IMAD R23, R23, R18, RZ ;  /* 0x0000001217177224 */ /* 0x000fc800078e02ff */
[----:B------:R-:W-:-:S04]  /*0de0*/  IMAD.HI.U32 R23, R13, R23, R12 ;  /* 0x000000170d177227 */ /* 0x000fc800078e000c */
[----:B------:R-:W-:-:S04]  /*0df0*/  IMAD.MOV.U32 R13, RZ, RZ, R22 ;  /* 0x000000ffff0d7224 */ /* 0x000fc800078e0016 */
[----:B------:R-:W-:-:S05]  /*0e00*/  IMAD.HI.U32 R23, R23, R13, RZ ;  /* 0x0000000d17177227 */ /* 0x000fca00078e00ff */
[----:B------:R-:W-:-:S05]  /*0e10*/  IADD3 R23, PT, PT, -R23, RZ, RZ ;  /* 0x000000ff17177210 */ /* 0x000fca0007ffe1ff */
[----:B------:R-:W-:-:S05]  /*0e20*/  IMAD R13, R18, R23, R13 ;  /* 0x00000017120d7224 */ /* 0x000fca00078e020d */
[----:B------:R-:W-:-:S13]  /*0e30*/  ISETP.GT.U32.AND P1, PT, R18, R13, PT ;  /* 0x0000000d1200720c */ /* 0x000fda0003f24070 */
[----:B------:R-:W-:-:S05]  /*0e40*/  @!P1 IMAD.IADD R13, R13, 0x1, -R18 ;  /* 0x000000010d0d9824 */ /* 0x000fca00078e0a12 */
[----:B------:R-:W-:-:S13]  /*0e50*/  ISETP.GT.U32.AND P1, PT, R18, R13, PT ;  /* 0x0000000d1200720c */ /* 0x000fda0003f24070 */
[----:B------:R-:W-:-:S05]  /*0e60*/  @!P1 IMAD.IADD R13, R13, 0x1, -R18 ;  /* 0x000000010d0d9824 */ /* 0x000fca00078e0a12 */
[----:B------:R-:W-:-:S05]  /*0e70*/  MOV R12, R13 ;  /* 0x0000000d000c7202 */ /* 0x000fca0000000f00 */
[----:B------:R-:W-:Y:S01]  /*0e80*/  @!P3 IMAD.MOV R12, RZ, RZ, -R12 ;  /* 0x000000ffff0cb224 */ /* 0x000fe200078e0a0c */
[----:B------:R-:W-:-:S04]  /*0e90*/  @!P5 LOP3.LUT R12, RZ, R14, RZ, 0x33, !PT ;  /* 0x0000000eff0cd212 */ /* 0x000fc800078e33ff */
[----:B------:R-:W-:-:S04]  /*0ea0*/  IADD3 R13, PT, PT, R11, 0x1, R12 ;  /* 0x000000010b0d7810 */ /* 0x000fc80007ffe00c */
[----:B------:R-:W-:-:S04]  /*0eb0*/  ISETP.GE.AND P1, PT, R13, R14, PT ;  /* 0x0000000e0d00720c */ /* 0x000fc80003f26270 */
[----:B------:R-:W-:-:S13]  /*0ec0*/  ISETP.LT.OR P1, PT, R13, RZ, P1 ;  /* 0x000000ff0d00720c */ /* 0x000fda0000f21670 */
[----:B------:R-:W-:Y:S05]  /*0ed0*/  @P1 BRA `(.L_x_11) ;  /* 0x0000000000101947 */ /* 0x000fea0003800000 */
[----:B-1----:R-:W-:Y:S01]  /*0ee0*/  IMAD.WIDE.U32 R12, R21, 0x4, R4 ;  /* 0x00000004150c7825 */ /* 0x002fe200078e0004 */
[----:B------:R-:W2:Y:S05]  /*0ef0*/  LDG.E R18, desc[UR10][R6.64+0x4] ;  /* 0x0000040a06127981 */ /* 0x000eaa000c1e1900 */
[----:B------:R-:W2:Y:S02]  /*0f00*/  LDG.E R13, desc[UR10][R12.64] ;  /* 0x0000000a0c0d7981 */ /* 0x000ea4000c1e1900 */
[----:B--2---:R-:W-:-:S07]  /*0f10*/  FFMA R8, R13, R18, R8 ;  /* 0x000000120d087223 */ /* 0x004fce0000000008 */
.L_x_11:
[----:B------:R-:W-:Y:S05]  /*0f20*/  BSYNC.RECONVERGENT B1 ;  /* 0x0000000000017941 */ /* 0x000fea0003800200 */
.L_x_10:
        /* <DEDUP_REMOVED lines=33> */
.L_x_13:
[----:B------:R-:W-:Y:S05]  /*1140*/  BSYNC.RECONVERGENT B1 ;  /* 0x0000000000017941 */ /* 0x000fea0003800200 */
.L_x_12:
        /* <DEDUP_REMOVED lines=33> */
.L_x_15:
[----:B------:R-:W-:Y:S05]  /*1360*/  BSYNC.RECONVERGENT B1 ;  /* 0x0000000000017941 */ /* 0x000fea0003800200 */
.L_x_14:
[----:B------:R-:W-:Y:S01]  /*1370*/  VIADD R11, R11, 0x4 ;  /* 0x000000040b0b7836 */ /* 0x000fe20000000000 */
[----:B------:R-:W-:Y:S01]  /*1380*/  IADD3 R15, PT, PT, R15, 0x4, RZ ;  /* 0x000000040f0f7810 */ /* 0x000fe20007ffe0ff */
[----:B------:R-:W-:Y:S01]  /*1390*/  VIADD R17, R17, 0x4 ;  /* 0x0000000411117836 */ /* 0x000fe20000000000 */
[----:B------:R-:W-:Y:S06]  /*13a0*/  @P4 BRA `(.L_x_16) ;  /* 0xfffffff400984947 */ /* 0x000fec000383ffff */
[----:B------:R-:W-:Y:S05]  /*13b0*/  BSYNC.RECONVERGENT B0 ;  /* 0x0000000000007941 */ /* 0x000fea0003800200 */
.L_x_7:
[----:B------:R-:W2:Y:S01]  /*13c0*/  LDCU UR12, c[0x0][0x3a0] ;  /* 0x00007400ff0c77ac */ /* 0x000ea20008000800 */
[----:B------:R-:W-:Y:S02]  /*13d0*/  UIADD3 UR7, UPT, UPT, UR6, 0x1, URZ ;  /* 0x0000000106077890 */ /* 0x000fe4000fffe0ff */
[----:B--2---:R-:W-:-:S05]  /*13e0*/  UISETP.NE.AND UP1, UPT, UR6, UR12, UPT ;  /* 0x0000000c0600728c */ /* 0x004fca000bf25270 */
[----:B------:R-:W-:-:S04]  /*13f0*/  UMOV UR6, UR7 ;  /* 0x0000000700067c82 */ /* 0x000fc80008000000 */
[----:B------:R-:W-:Y:S05]  /*1400*/  BRA.U UP1, `(.L_x_17) ;  /* 0xffffffed01687547 */ /* 0x000fea000b83ffff */
.L_x_0:
[----:B------:R-:W2:Y:S01]  /*1410*/  LDCU.64 UR12, c[0x0][0x390] ;  /* 0x00007200ff0c77ac */ /* 0x000ea20008000a00 */
[----:B-1----:R-:W1:Y:S01]  /*1420*/  F2I.TRUNC.NTZ R5, R8 ;  /* 0x0000000800057305 */ /* 0x002e62000020f100 */
[----:B--2---:R-:W-:-:S04]  /*1430*/  IADD3 R2, P0, PT, R9, UR12, RZ ;  /* 0x0000000c09027c10 */ /* 0x004fc8000ff1e0ff */
[----:B------:R-:W-:-:S05]  /*1440*/  LEA.HI.X.SX32 R3, R9, UR13, 0x1, P0 ;  /* 0x0000000d09037c11 */ /* 0x000fca00080f0eff */
[----:B-1----:R-:W-:Y:S01]  /*1450*/  STG.E.U8 desc[UR10][R2.64], R5 ;  /* 0x0000000502007986 */ /* 0x002fe2000c10110a */
[----:B------:R-:W-:Y:S05]  /*1460*/  EXIT ;  /* 0x000000000000794d */ /* 0x000fea0003800000 */
.L_x_18:
[----:B------:R-:W-:-:S00]  /*1470*/  BRA `(.L_x_18) ;  /* 0xfffffffc00fc7947 */ /* 0x000fc0000383ffff */
[----:B------:R-:W-:-:S00]  /*1480*/  NOP ;  /* 0x0000000000007918 */ /* 0x000fc00000000000 */
[----:B------:R-:W-:-:S00]  /*1490*/  NOP ;  /* 0x0000000000007918 */ /* 0x000fc00000000000 */
[----:B------:R-:W-:-:S00]  /*14a0*/  NOP ;  /* 0x0000000000007918 */ /* 0x000fc00000000000 */
[----:B------:R-:W-:-:S00]  /*14b0*/  NOP ;  /* 0x0000000000007918 */ /* 0x000fc00000000000 */
[----:B------:R-:W-:-:S00]  /*14c0*/  NOP ;  /* 0x0000000000007918 */ /* 0x000fc00000000000 */
[----:B------:R-:W-:-:S00]  /*14d0*/  NOP ;  /* 0x0000000000007918 */ /* 0x000fc00000000000 */
[----:B------:R-:W-:-:S00]  /*14e0*/  NOP ;  /* 0x0000000000007918 */ /* 0x000fc00000000000 */
[----:B------:R-:W-:-:S00]  /*14f0*/  NOP ;  /* 0x0000000000007918 */ /* 0x000fc00000000000 */
.L_x_19:


//--------------------- .nv.shared.reserved.0     --------------------------
	.section	.nv.shared.reserved.0,"aw",@nobits
	.weak		__nv_reservedSMEM_offset_0_alias
	.size		__nv_reservedSMEM_offset_0_alias, 0, 64
	.other		__nv_reservedSMEM_offset_0_alias,@"STO_CUDA_RESERVED_SHARED STV_DEFAULT"
__nv_reservedSMEM_offset_0_alias:
	.zero		0
	.zero		64


//--------------------- .nv.constant0._Z5conv2PfS_Phiii --------------------------
	.section	.nv.constant0._Z5conv2PfS_Phiii,"a",@progbits
	.sectionflags	@""
	.align	4
.nv.constant0._Z5conv2PfS_Phiii:
	.zero		932


//--------------------- SYMBOLS --------------------------

	.type		.nv.reservedSmem.offset0,@object
	.size		.nv.reservedSmem.offset0,0x4
